//
// Generated by NVIDIA NVVM Compiler
//
// Compiler Build ID: CL-36424714
// Cuda compilation tools, release 13.0, V13.0.88
// Based on NVVM 20.0.0
//

.version 9.0
.target sm_100
.address_size 64

	// .globl	_Z13matrixVecMultPfS_S_i

.visible .entry _Z13matrixVecMultPfS_S_i(
	.param .u64 .ptr .align 1 _Z13matrixVecMultPfS_S_i_param_0,
	.param .u64 .ptr .align 1 _Z13matrixVecMultPfS_S_i_param_1,
	.param .u64 .ptr .align 1 _Z13matrixVecMultPfS_S_i_param_2,
	.param .u32 _Z13matrixVecMultPfS_S_i_param_3
)
{
	.reg .pred 	%p<11>;
	.reg .b32 	%r<37>;
	.reg .b32 	%f<112>;
	.reg .b64 	%rd<31>;

	ld.param.u64 	%rd11, [_Z13matrixVecMultPfS_S_i_param_0];
	ld.param.u64 	%rd12, [_Z13matrixVecMultPfS_S_i_param_1];
	ld.param.u64 	%rd10, [_Z13matrixVecMultPfS_S_i_param_2];
	ld.param.u32 	%r23, [_Z13matrixVecMultPfS_S_i_param_3];
	cvta.to.global.u64 	%rd1, %rd12;
	cvta.to.global.u64 	%rd2, %rd11;
	mov.u32 	%r24, %tid.x;
	mov.u32 	%r25, %ctaid.x;
	mov.u32 	%r26, %ntid.x;
	mad.lo.s32 	%r1, %r25, %r26, %r24;
	setp.ge.s32 	%p1, %r1, %r23;
	@%p1 bra 	$L__BB0_15;
	setp.lt.s32 	%p2, %r23, 1;
	mov.f32 	%f111, 0f00000000;
	@%p2 bra 	$L__BB0_14;
	mul.lo.s32 	%r2, %r23, %r1;
	and.b32  	%r3, %r23, 15;
	setp.lt.u32 	%p3, %r23, 16;
	mov.f32 	%f111, 0f00000000;
	mov.b32 	%r33, 0;
	@%p3 bra 	$L__BB0_5;
	and.b32  	%r33, %r23, 2147483632;
	neg.s32 	%r31, %r33;
	add.s64 	%rd3, %rd2, 32;
	add.s64 	%rd29, %rd1, 32;
	mov.f32 	%f111, 0f00000000;
	mov.u32 	%r30, %r2;
$L__BB0_4:
	.pragma "nounroll";
	mul.wide.s32 	%rd13, %r30, 4;
	add.s64 	%rd14, %rd3, %rd13;
	ld.global.f32 	%f18, [%rd14+-32];
	ld.global.f32 	%f19, [%rd29+-32];
	fma.rn.f32 	%f20, %f18, %f19, %f111;
	ld.global.f32 	%f21, [%rd14+-28];
	ld.global.f32 	%f22, [%rd29+-28];
	fma.rn.f32 	%f23, %f21, %f22, %f20;
	ld.global.f32 	%f24, [%rd14+-24];
	ld.global.f32 	%f25, [%rd29+-24];
	fma.rn.f32 	%f26, %f24, %f25, %f23;
	ld.global.f32 	%f27, [%rd14+-20];
	ld.global.f32 	%f28, [%rd29+-20];
	fma.rn.f32 	%f29, %f27, %f28, %f26;
	ld.global.f32 	%f30, [%rd14+-16];
	ld.global.f32 	%f31, [%rd29+-16];
	fma.rn.f32 	%f32, %f30, %f31, %f29;
	ld.global.f32 	%f33, [%rd14+-12];
	ld.global.f32 	%f34, [%rd29+-12];
	fma.rn.f32 	%f35, %f33, %f34, %f32;
	ld.global.f32 	%f36, [%rd14+-8];
	ld.global.f32 	%f37, [%rd29+-8];
	fma.rn.f32 	%f38, %f36, %f37, %f35;
	ld.global.f32 	%f39, [%rd14+-4];
	ld.global.f32 	%f40, [%rd29+-4];
	fma.rn.f32 	%f41, %f39, %f40, %f38;
	ld.global.f32 	%f42, [%rd14];
	ld.global.f32 	%f43, [%rd29];
	fma.rn.f32 	%f44, %f42, %f43, %f41;
	ld.global.f32 	%f45, [%rd14+4];
	ld.global.f32 	%f46, [%rd29+4];
	fma.rn.f32 	%f47, %f45, %f46, %f44;
	ld.global.f32 	%f48, [%rd14+8];
	ld.global.f32 	%f49, [%rd29+8];
	fma.rn.f32 	%f50, %f48, %f49, %f47;
	ld.global.f32 	%f51, [%rd14+12];
	ld.global.f32 	%f52, [%rd29+12];
	fma.rn.f32 	%f53, %f51, %f52, %f50;
	ld.global.f32 	%f54, [%rd14+16];
	ld.global.f32 	%f55, [%rd29+16];
	fma.rn.f32 	%f56, %f54, %f55, %f53;
	ld.global.f32 	%f57, [%rd14+20];
	ld.global.f32 	%f58, [%rd29+20];
	fma.rn.f32 	%f59, %f57, %f58, %f56;
	ld.global.f32 	%f60, [%rd14+24];
	ld.global.f32 	%f61, [%rd29+24];
	fma.rn.f32 	%f62, %f60, %f61, %f59;
	ld.global.f32 	%f63, [%rd14+28];
	ld.global.f32 	%f64, [%rd29+28];
	fma.rn.f32 	%f111, %f63, %f64, %f62;
	add.s32 	%r31, %r31, 16;
	add.s32 	%r30, %r30, 16;
	add.s64 	%rd29, %rd29, 64;
	setp.ne.s32 	%p4, %r31, 0;
	@%p4 bra 	$L__BB0_4;
$L__BB0_5:
	setp.eq.s32 	%p5, %r3, 0;
	@%p5 bra 	$L__BB0_14;
	and.b32  	%r11, %r23, 7;
	setp.lt.u32 	%p6, %r3, 8;
	@%p6 bra 	$L__BB0_8;
	add.s32 	%r28, %r33, %r2;
	mul.wide.s32 	%rd15, %r28, 4;
	add.s64 	%rd16, %rd2, %rd15;
	ld.global.f32 	%f66, [%rd16];
	mul.wide.u32 	%rd17, %r33, 4;
	add.s64 	%rd18, %rd1, %rd17;
	ld.global.f32 	%f67, [%rd18];
	fma.rn.f32 	%f68, %f66, %f67, %f111;
	ld.global.f32 	%f69, [%rd16+4];
	ld.global.f32 	%f70, [%rd18+4];
	fma.rn.f32 	%f71, %f69, %f70, %f68;
	ld.global.f32 	%f72, [%rd16+8];
	ld.global.f32 	%f73, [%rd18+8];
	fma.rn.f32 	%f74, %f72, %f73, %f71;
	ld.global.f32 	%f75, [%rd16+12];
	ld.global.f32 	%f76, [%rd18+12];
	fma.rn.f32 	%f77, %f75, %f76, %f74;
	ld.global.f32 	%f78, [%rd16+16];
	ld.global.f32 	%f79, [%rd18+16];
	fma.rn.f32 	%f80, %f78, %f79, %f77;
	ld.global.f32 	%f81, [%rd16+20];
	ld.global.f32 	%f82, [%rd18+20];
	fma.rn.f32 	%f83, %f81, %f82, %f80;
	ld.global.f32 	%f84, [%rd16+24];
	ld.global.f32 	%f85, [%rd18+24];
	fma.rn.f32 	%f86, %f84, %f85, %f83;
	ld.global.f32 	%f87, [%rd16+28];
	ld.global.f32 	%f88, [%rd18+28];
	fma.rn.f32 	%f111, %f87, %f88, %f86;
	add.s32 	%r33, %r33, 8;
$L__BB0_8:
	setp.eq.s32 	%p7, %r11, 0;
	@%p7 bra 	$L__BB0_14;
	and.b32  	%r14, %r23, 3;
	setp.lt.u32 	%p8, %r11, 4;
	@%p8 bra 	$L__BB0_11;
	add.s32 	%r29, %r33, %r2;
	mul.wide.s32 	%rd19, %r29, 4;
	add.s64 	%rd20, %rd2, %rd19;
	ld.global.f32 	%f90, [%rd20];
	mul.wide.u32 	%rd21, %r33, 4;
	add.s64 	%rd22, %rd1, %rd21;
	ld.global.f32 	%f91, [%rd22];
	fma.rn.f32 	%f92, %f90, %f91, %f111;
	ld.global.f32 	%f93, [%rd20+4];
	ld.global.f32 	%f94, [%rd22+4];
	fma.rn.f32 	%f95, %f93, %f94, %f92;
	ld.global.f32 	%f96, [%rd20+8];
	ld.global.f32 	%f97, [%rd22+8];
	fma.rn.f32 	%f98, %f96, %f97, %f95;
	ld.global.f32 	%f99, [%rd20+12];
	ld.global.f32 	%f100, [%rd22+12];
	fma.rn.f32 	%f111, %f99, %f100, %f98;
	add.s32 	%r33, %r33, 4;
$L__BB0_11:
	setp.eq.s32 	%p9, %r14, 0;
	@%p9 bra 	$L__BB0_14;
	mul.wide.u32 	%rd23, %r33, 4;
	add.s64 	%rd30, %rd1, %rd23;
	add.s32 	%r36, %r33, %r2;
	neg.s32 	%r35, %r14;
$L__BB0_13:
	.pragma "nounroll";
	mul.wide.s32 	%rd24, %r36, 4;
	add.s64 	%rd25, %rd2, %rd24;
	ld.global.f32 	%f101, [%rd25];
	ld.global.f32 	%f102, [%rd30];
	fma.rn.f32 	%f111, %f101, %f102, %f111;
	add.s64 	%rd30, %rd30, 4;
	add.s32 	%r36, %r36, 1;
	add.s32 	%r35, %r35, 1;
	setp.ne.s32 	%p10, %r35, 0;
	@%p10 bra 	$L__BB0_13;
$L__BB0_14:
	cvta.to.global.u64 	%rd26, %rd10;
	mul.wide.s32 	%rd27, %r1, 4;
	add.s64 	%rd28, %rd26, %rd27;
	st.global.f32 	[%rd28], %f111;
$L__BB0_15:
	ret;

}


// ===== COMPILED SASS (sm_100) =====

	.target	sm_100

	.elftype	@"ET_EXEC"


//--------------------- .note.nv.tkinfo           --------------------------
	.section	.note.nv.tkinfo,"",@"SHT_NOTE"
	.sectionflags	@"SHF_NOTE_NV_TKINFO"
	.tkinfo
        /*0018*/ 	.word	0x00000002
        /*0030*/ 	.string	""
        /*0030*/ 	.string	"ptxas"
        /*0030*/ 	.string	"Cuda compilation tools, release 13.0, V13.0.88"
        /*0030*/ 	.string	"Build cuda_13.0.r13.0/compiler.36424714_0"
        /*0030*/ 	.string	"-arch sm_100 -m 64 "



//--------------------- .note.nv.cuinfo           --------------------------
	.section	.note.nv.cuinfo,"",@"SHT_NOTE"
	.sectionflags	@"SHF_NOTE_NV_CUINFO"
        /*0018*/ 	.short	0x0002
        /*001a*/ 	.short	0x0064
        /*001c*/ 	.short	0x0082
	.zero		2


//--------------------- .nv.info                  --------------------------
	.section	.nv.info,"",@"SHT_CUDA_INFO"
	.align	4


	//----- nvinfo : EIATTR_REGCOUNT
	.align		4
        /*0000*/ 	.byte	0x04, 0x2f
        /*0002*/ 	.short	(.L_1 - .L_0)
	.align		4
.L_0:
        /*0004*/ 	.word	index@(_Z13matrixVecMultPfS_S_i)
        /*0008*/ 	.word	0x0000001e


	//----- nvinfo : EIATTR_FRAME_SIZE
	.align		4
.L_1:
        /*000c*/ 	.byte	0x04, 0x11
        /*000e*/ 	.short	(.L_3 - .L_2)
	.align		4
.L_2:
        /*0010*/ 	.word	index@(_Z13matrixVecMultPfS_S_i)
        /*0014*/ 	.word	0x00000000


	//----- nvinfo : EIATTR_MIN_STACK_SIZE
	.align		4
.L_3:
        /*0018*/ 	.byte	0x04, 0x12
        /*001a*/ 	.short	(.L_5 - .L_4)
	.align		4
.L_4:
        /*001c*/ 	.word	index@(_Z13matrixVecMultPfS_S_i)
        /*0020*/ 	.word	0x00000000
.L_5:


//--------------------- .nv.compat                --------------------------
	.section	.nv.compat,"",@"SHT_CUDA_COMPAT_INFO"
	.align	4
        /*0000*/ 	.byte	0x02, 0x09, 0x00, 0x00, 0x02, 0x02, 0x01, 0x00, 0x02, 0x05, 0x05, 0x00, 0x03, 0x07, 0x01, 0x01
        /*0010*/ 	.byte	0x02, 0x03, 0x00, 0x00, 0x02, 0x06, 0x01, 0x00, 0x04, 0x0b, 0x08, 0x00, 0x09, 0x00, 0x00, 0x00
        /*0020*/ 	.byte	0x00, 0x00, 0x00, 0x00


//--------------------- .nv.info._Z13matrixVecMultPfS_S_i --------------------------
	.section	.nv.info._Z13matrixVecMultPfS_S_i,"",@"SHT_CUDA_INFO"
	.sectionflags	@""
	.align	4


	//----- nvinfo : EIATTR_CUDA_API_VERSION
	.align		4
        /*0000*/ 	.byte	0x04, 0x37
        /*0002*/ 	.short	(.L_7 - .L_6)
.L_6:
        /*0004*/ 	.word	0x00000082


	//----- nvinfo : EIATTR_KPARAM_INFO
	.align		4
.L_7:
        /*0008*/ 	.byte	0x04, 0x17
        /*000a*/ 	.short	(.L_9 - .L_8)
.L_8:
        /*000c*/ 	.word	0x00000000
        /*0010*/ 	.short	0x0003
        /*0012*/ 	.short	0x0018
        /*0014*/ 	.byte	0x00, 0xf0, 0x11, 0x00


	//----- nvinfo : EIATTR_KPARAM_INFO
	.align		4
.L_9:
        /*0018*/ 	.byte	0x04, 0x17
        /*001a*/ 	.short	(.L_11 - .L_10)
.L_10:
        /*001c*/ 	.word	0x00000000
        /*0020*/ 	.short	0x0002
        /*0022*/ 	.short	0x0010
        /*0024*/ 	.byte	0x00, 0xf5, 0x21, 0x00


	//----- nvinfo : EIATTR_KPARAM_INFO
	.align		4
.L_11:
        /*0028*/ 	.byte	0x04, 0x17
        /*002a*/ 	.short	(.L_13 - .L_12)
.L_12:
        /*002c*/ 	.word	0x00000000
        /*0030*/ 	.short	0x0001
        /*0032*/ 	.short	0x0008
        /*0034*/ 	.byte	0x00, 0xf5, 0x21, 0x00


	//----- nvinfo : EIATTR_KPARAM_INFO
	.align		4
.L_13:
        /*0038*/ 	.byte	0x04, 0x17
        /*003a*/ 	.short	(.L_15 - .L_14)
.L_14:
        /*003c*/ 	.word	0x00000000
        /*0040*/ 	.short	0x0000
        /*0042*/ 	.short	0x0000
        /*0044*/ 	.byte	0x00, 0xf5, 0x21, 0x00


	//----- nvinfo : EIATTR_SPARSE_MMA_MASK
	.align		4
.L_15:
        /*0048*/ 	.byte	0x03, 0x50
        /*004a*/ 	.short	0x0000


	//----- nvinfo : EIATTR_MAXREG_COUNT
	.align		4
        /*004c*/ 	.byte	0x03, 0x1b
        /*004e*/ 	.short	0x00ff


	//----- nvinfo : EIATTR_MERCURY_ISA_VERSION
	.align		4
        /*0050*/ 	.byte	0x03, 0x5f
        /*0052*/ 	.short	0x0101


	//----- nvinfo : EIATTR_VRC_CTA_INIT_COUNT
	.align		4
        /*0054*/ 	.byte	0x02, 0x4a
	.zero		1
	.zero		1


	//----- nvinfo : EIATTR_EXIT_INSTR_OFFSETS
	.align		4
        /*0058*/ 	.byte	0x04, 0x1c
        /*005a*/ 	.short	(.L_17 - .L_16)


	//   ....[0]....
.L_16:
        /*005c*/ 	.word	0x00000070


	//   ....[1]....
        /*0060*/ 	.word	0x00000a80


	//----- nvinfo : EIATTR_CBANK_PARAM_SIZE
	.align		4
.L_17:
        /*0064*/ 	.byte	0x03, 0x19
        /*0066*/ 	.short	0x001c


	//----- nvinfo : EIATTR_PARAM_CBANK
	.align		4
        /*0068*/ 	.byte	0x04, 0x0a
        /*006a*/ 	.short	(.L_19 - .L_18)
	.align		4
.L_18:
        /*006c*/ 	.word	index@(.nv.constant0._Z13matrixVecMultPfS_S_i)
        /*0070*/ 	.short	0x0380
        /*0072*/ 	.short	0x001c


	//----- nvinfo : EIATTR_SW_WAR
	.align		4
.L_19:
        /*0074*/ 	.byte	0x04, 0x36
        /*0076*/ 	.short	(.L_21 - .L_20)
.L_20:
        /*0078*/ 	.word	0x00000008
.L_21:


//--------------------- .nv.callgraph             --------------------------
	.section	.nv.callgraph,"",@"SHT_CUDA_CALLGRAPH"
	.align	4
	.sectionentsize	8
	.align		4
        /*0000*/ 	.word	0x00000000
	.align		4
        /*0004*/ 	.word	0xffffffff
	.align		4
        /*0008*/ 	.word	0x00000000
	.align		4
        /*000c*/ 	.word	0xfffffffe
	.align		4
        /*0010*/ 	.word	0x00000000
	.align		4
        /*0014*/ 	.word	0xfffffffd
	.align		4
        /*0018*/ 	.word	0x00000000
	.align		4
        /*001c*/ 	.word	0xfffffffc


//--------------------- .text._Z13matrixVecMultPfS_S_i --------------------------
	.section	.text._Z13matrixVecMultPfS_S_i,"ax",@progbits
	.align	128
        .global         _Z13matrixVecMultPfS_S_i
        .type           _Z13matrixVecMultPfS_S_i,@function
        .size           _Z13matrixVecMultPfS_S_i,(.L_x_7 - _Z13matrixVecMultPfS_S_i)
        .other          _Z13matrixVecMultPfS_S_i,@"STO_CUDA_ENTRY STV_DEFAULT"
_Z13matrixVecMultPfS_S_i:
.text._Z13matrixVecMultPfS_S_i:
[----:B------:R-:W-:Y:S01]  /*0000*/  LDC R1, c[0x0][0x37c] ;  /* 0x0000df00ff017b82 */ /* 0x000fe20000000800 */
[----:B------:R-:W0:Y:S07]  /*0010*/  S2R R0, SR_TID.X ;  /* 0x0000000000007919 */ /* 0x000e2e0000002100 */
[----:B------:R-:W0:Y:S01]  /*0020*/  S2UR UR4, SR_CTAID.X ;  /* 0x00000000000479c3 */ /* 0x000e220000002500 */
[----:B------:R-:W1:Y:S07]  /*0030*/  LDCU UR16, c[0x0][0x398] ;  /* 0x00007300ff1077ac */ /* 0x000e6e0008000800 */
[----:B------:R-:W0:Y:S02]  /*0040*/  LDC R3, c[0x0][0x360] ;  /* 0x0000d800ff037b82 */ /* 0x000e240000000800 */
[----:B0-----:R-:W-:-:S05]  /*0050*/  IMAD R0, R3, UR4, R0 ;  /* 0x0000000403007c24 */ /* 0x001fca000f8e0200 */
[----:B-1----:R-:W-:-:S13]  /*0060*/  ISETP.GE.AND P0, PT, R0, UR16, PT ;  /* 0x0000001000007c0c */ /* 0x002fda000bf06270 */
[----:B------:R-:W-:Y:S05]  /*0070*/  @P0 EXIT ;  /* 0x000000000000094d */ /* 0x000fea0003800000 */
[----:B------:R-:W-:Y:S01]  /*0080*/  UISETP.GE.AND UP0, UPT, UR16, 0x1, UPT ;  /* 0x000000011000788c */ /* 0x000fe2000bf06270 */
[----:B------:R-:W-:Y:S01]  /*0090*/  HFMA2 R15, -RZ, RZ, 0, 0 ;  /* 0x00000000ff0f7431 */ /* 0x000fe200000001ff */
[----:B------:R-:W0:Y:S07]  /*00a0*/  LDCU.64 UR14, c[0x0][0x358] ;  /* 0x00006b00ff0e77ac */ /* 0x000e2e0008000a00 */
[----:B------:R-:W-:Y:S05]  /*00b0*/  BRA.U !UP0, `(.L_x_0) ;  /* 0x0000000908647547 */ /* 0x000fea000b800000 */
[----:B------:R-:W-:Y:S02]  /*00c0*/  UISETP.GE.U32.AND UP1, UPT, UR16, 0x10, UPT ;  /* 0x000000101000788c */ /* 0x000fe4000bf26070 */
[----:B------:R-:W-:Y:S01]  /*00d0*/  IMAD R7, R0, UR16, RZ ;  /* 0x0000001000077c24 */ /* 0x000fe2000f8e02ff */
[----:B------:R-:W-:Y:S01]  /*00e0*/  ULOP3.LUT UR12, UR16, 0xf, URZ, 0xc0, !UPT ;  /* 0x0000000f100c7892 */ /* 0x000fe2000f8ec0ff */
[----:B------:R-:W-:Y:S02]  /*00f0*/  MOV R15, RZ ;  /* 0x000000ff000f7202 */ /* 0x000fe40000000f00 */
[----:B------:R-:W-:Y:S01]  /*0100*/  MOV R8, RZ ;  /* 0x000000ff00087202 */ /* 0x000fe20000000f00 */
[----:B------:R-:W-:Y:S02]  /*0110*/  UISETP.NE.AND UP0, UPT, UR12, URZ, UPT ;  /* 0x000000ff0c00728c */ /* 0x000fe4000bf05270 */
[----:B------:R-:W-:Y:S09]  /*0120*/  BRA.U !UP1, `(.L_x_1) ;  /* 0x0000000509147547 */ /* 0x000ff2000b800000 */
[----:B------:R-:W1:Y:S01]  /*0130*/  LDCU.128 UR8, c[0x0][0x380] ;  /* 0x00007000ff0877ac */ /* 0x000e620008000c00 */
[----:B------:R-:W-:Y:S02]  /*0140*/  MOV R15, RZ ;  /* 0x000000ff000f7202 */ /* 0x000fe40000000f00 */
[----:B------:R-:W-:Y:S01]  /*0150*/  MOV R6, R7 ;  /* 0x0000000700067202 */ /* 0x000fe20000000f00 */
[----:B------:R-:W-:-:S06]  /*0160*/  ULOP3.LUT UR13, UR16, 0x7ffffff0, URZ, 0xc0, !UPT ;  /* 0x7ffffff0100d7892 */ /* 0x000fcc000f8ec0ff */
[----:B------:R-:W-:Y:S01]  /*0170*/  MOV R8, UR13 ;  /* 0x0000000d00087c02 */ /* 0x000fe20008000f00 */
[----:B-1----:R-:W-:Y:S02]  /*0180*/  UIADD3 UR4, UP2, UPT, UR10, 0x20, URZ ;  /* 0x000000200a047890 */ /* 0x002fe4000ff5e0ff */
[----:B------:R-:W-:Y:S02]  /*0190*/  UIADD3 UR6, UP1, UPT, UR8, 0x20, URZ ;  /* 0x0000002008067890 */ /* 0x000fe4000ff3e0ff */
[----:B------:R-:W-:Y:S02]  /*01a0*/  UIADD3.X UR5, UPT, UPT, URZ, UR11, URZ, UP2, !UPT ;  /* 0x0000000bff057290 */ /* 0x000fe400097fe4ff */
[----:B------:R-:W-:Y:S01]  /*01b0*/  MOV R2, UR4 ;  /* 0x0000000400027c02 */ /* 0x000fe20008000f00 */
[----:B------:R-:W-:Y:S02]  /*01c0*/  UIADD3 UR8, UPT, UPT, -UR13, URZ, URZ ;  /* 0x000000ff0d087290 */ /* 0x000fe4000fffe1ff */
[----:B------:R-:W-:Y:S01]  /*01d0*/  UIADD3.X UR7, UPT, UPT, URZ, UR9, URZ, UP1, !UPT ;  /* 0x00000009ff077290 */ /* 0x000fe20008ffe4ff */
[----:B------:R-:W-:-:S11]  /*01e0*/  MOV R3, UR5 ;  /* 0x0000000500037c02 */ /* 0x000fd60008000f00 */
.L_x_2:
[----:B------:R-:W-:Y:S01]  /*01f0*/  MOV R4, UR6 ;  /* 0x0000000600047c02 */ /* 0x000fe20008000f00 */
[----:B0-----:R-:W2:Y:S01]  /*0200*/  LDG.E R17, desc[UR14][R2.64+-0x20] ;  /* 0xffffe00e02117981 */ /* 0x001ea2000c1e1900 */
[----:B------:R-:W-:-:S03]  /*0210*/  MOV R5, UR7 ;  /* 0x0000000700057c02 */ /* 0x000fc60008000f00 */
[----:B------:R-:W3:Y:S01]  /*0220*/  LDG.E R25, desc[UR14][R2.64+-0x1c] ;  /* 0xffffe40e02197981 */ /* 0x000ee2000c1e1900 */
[----:B------:R-:W-:-:S03]  /*0230*/  IMAD.WIDE R4, R6, 0x4, R4 ;  /* 0x0000000406047825 */ /* 0x000fc600078e0204 */
[----:B------:R-:W4:Y:S04]  /*0240*/  LDG.E R19, desc[UR14][R2.64+-0x18] ;  /* 0xffffe80e02137981 */ /* 0x000f28000c1e1900 */
[----:B------:R-:W2:Y:S04]  /*0250*/  LDG.E R16, desc[UR14][R4.64+-0x20] ;  /* 0xffffe00e04107981 */ /* 0x000ea8000c1e1900 */
[----:B------:R-:W3:Y:S04]  /*0260*/  LDG.E R18, desc[UR14][R4.64+-0x1c] ;  /* 0xffffe40e04127981 */ /* 0x000ee8000c1e1900 */
[----:B------:R-:W4:Y:S04]  /*0270*/  LDG.E R20, desc[UR14][R4.64+-0x18] ;  /* 0xffffe80e04147981 */ /* 0x000f28000c1e1900 */
[----:B------:R-:W5:Y:S04]  /*0280*/  LDG.E R22, desc[UR14][R2.64+-0x14] ;  /* 0xffffec0e02167981 */ /* 0x000f68000c1e1900 */
        /* <DEDUP_REMOVED lines=8> */
[----:B------:R-:W5:Y:S01]  /*0310*/  LDG.E R14, desc[UR14][R4.64+-0x4] ;  /* 0xfffffc0e040e7981 */ /* 0x000f62000c1e1900 */
[----:B--2---:R-:W-:-:S03]  /*0320*/  FFMA R17, R16, R17, R15 ;  /* 0x0000001110117223 */ /* 0x004fc6000000000f */
[----:B------:R-:W2:Y:S04]  /*0330*/  LDG.E R15, desc[UR14][R2.64] ;  /* 0x0000000e020f7981 */ /* 0x000ea8000c1e1900 */
[----:B------:R-:W2:Y:S01]  /*0340*/  LDG.E R16, desc[UR14][R4.64] ;  /* 0x0000000e04107981 */ /* 0x000ea2000c1e1900 */
[----:B---3--:R-:W-:-:S03]  /*0350*/  FFMA R25, R18, R25, R17 ;  /* 0x0000001912197223 */ /* 0x008fc60000000011 */
[----:B------:R-:W3:Y:S01]  /*0360*/  LDG.E R17, desc[UR14][R2.64+0x4] ;  /* 0x0000040e02117981 */ /* 0x000ee2000c1e1900 */
[----:B----4-:R-:W-:-:S03]  /*0370*/  FFMA R26, R20, R19, R25 ;  /* 0x00000013141a7223 */ /* 0x010fc60000000019 */
[----:B------:R-:W3:Y:S04]  /*0380*/  LDG.E R18, desc[UR14][R4.64+0x4] ;  /* 0x0000040e04127981 */ /* 0x000ee8000c1e1900 */
[----:B------:R-:W4:Y:S01]  /*0390*/  LDG.E R20, desc[UR14][R2.64+0x8] ;  /* 0x0000080e02147981 */ /* 0x000f22000c1e1900 */
[----:B-----5:R-:W-:-:S03]  /*03a0*/  FFMA R25, R21, R22, R26 ;  /* 0x0000001615197223 */ /* 0x020fc6000000001a */
[----:B------:R-:W4:Y:S04]  /*03b0*/  LDG.E R19, desc[UR14][R4.64+0x8] ;  /* 0x0000080e04137981 */ /* 0x000f28000c1e1900 */
[----:B------:R-:W5:Y:S01]  /*03c0*/  LDG.E R22, desc[UR14][R2.64+0xc] ;  /* 0x00000c0e02167981 */ /* 0x000f62000c1e1900 */
[----:B------:R-:W-:-:S03]  /*03d0*/  FFMA R25, R24, R23, R25 ;  /* 0x0000001718197223 */ /* 0x000fc60000000019 */
[----:B------:R-:W5:Y:S04]  /*03e0*/  LDG.E R21, desc[UR14][R4.64+0xc] ;  /* 0x00000c0e04157981 */ /* 0x000f68000c1e1900 */
[----:B------:R-:W5:Y:S01]  /*03f0*/  LDG.E R24, desc[UR14][R2.64+0x10] ;  /* 0x0000100e02187981 */ /* 0x000f62000c1e1900 */
[----:B------:R-:W-:-:S03]  /*0400*/  FFMA R25, R10, R9, R25 ;  /* 0x000000090a197223 */ /* 0x000fc60000000019 */
[----:B------:R-:W5:Y:S04]  /*0410*/  LDG.E R23, desc[UR14][R4.64+0x10] ;  /* 0x0000100e04177981 */ /* 0x000f68000c1e1900 */
[----:B------:R-:W5:Y:S01]  /*0420*/  LDG.E R10, desc[UR14][R2.64+0x14] ;  /* 0x0000140e020a7981 */ /* 0x000f62000c1e1900 */
[----:B------:R-:W-:-:S03]  /*0430*/  FFMA R27, R12, R11, R25 ;  /* 0x0000000b0c1b7223 */ /* 0x000fc60000000019 */
[----:B------:R-:W5:Y:S04]  /*0440*/  LDG.E R9, desc[UR14][R4.64+0x14] ;  /* 0x0000140e04097981 */ /* 0x000f68000c1e1900 */
[----:B------:R-:W5:Y:S04]  /*0450*/  LDG.E R11, desc[UR14][R2.64+0x18] ;  /* 0x0000180e020b7981 */ /* 0x000f68000c1e1900 */
[----:B------:R-:W5:Y:S04]  /*0460*/  LDG.E R12, desc[UR14][R4.64+0x18] ;  /* 0x0000180e040c7981 */ /* 0x000f68000c1e1900 */
[----:B------:R-:W5:Y:S04]  /*0470*/  LDG.E R25, desc[UR14][R4.64+0x1c] ;  /* 0x00001c0e04197981 */ /* 0x000f68000c1e1900 */
[----:B------:R0:W5:Y:S01]  /*0480*/  LDG.E R26, desc[UR14][R2.64+0x1c] ;  /* 0x00001c0e021a7981 */ /* 0x000162000c1e1900 */
[----:B------:R-:W-:Y:S01]  /*0490*/  FFMA R13, R14, R13, R27 ;  /* 0x0000000d0e0d7223 */ /* 0x000fe2000000001b */
[----:B------:R-:W-:-:S04]  /*04a0*/  UIADD3 UR8, UPT, UPT, UR8, 0x10, URZ ;  /* 0x0000001008087890 */ /* 0x000fc8000fffe0ff */
[----:B------:R-:W-:Y:S01]  /*04b0*/  UISETP.NE.AND UP1, UPT, UR8, URZ, UPT ;  /* 0x000000ff0800728c */ /* 0x000fe2000bf25270 */
[----:B0-----:R-:W-:Y:S02]  /*04c0*/  IADD3 R2, P0, PT, R2, 0x40, RZ ;  /* 0x0000004002027810 */ /* 0x001fe40007f1e0ff */
[----:B------:R-:W-:Y:S02]  /*04d0*/  IADD3 R6, PT, PT, R6, 0x10, RZ ;  /* 0x0000001006067810 */ /* 0x000fe40007ffe0ff */
[----:B------:R-:W-:Y:S01]  /*04e0*/  IADD3.X R3, PT, PT, RZ, R3, RZ, P0, !PT ;  /* 0x00000003ff037210 */ /* 0x000fe200007fe4ff */
[----:B--2---:R-:W-:-:S04]  /*04f0*/  FFMA R13, R16, R15, R13 ;  /* 0x0000000f100d7223 */ /* 0x004fc8000000000d */
[----:B---3--:R-:W-:-:S04]  /*0500*/  FFMA R18, R18, R17, R13 ;  /* 0x0000001112127223 */ /* 0x008fc8000000000d */
[----:B----4-:R-:W-:-:S04]  /*0510*/  FFMA R18, R19, R20, R18 ;  /* 0x0000001413127223 */ /* 0x010fc80000000012 */
[----:B-----5:R-:W-:-:S04]  /*0520*/  FFMA R18, R21, R22, R18 ;  /* 0x0000001615127223 */ /* 0x020fc80000000012 */
[----:B------:R-:W-:-:S04]  /*0530*/  FFMA R18, R23, R24, R18 ;  /* 0x0000001817127223 */ /* 0x000fc80000000012 */
[----:B------:R-:W-:-:S04]  /*0540*/  FFMA R9, R9, R10, R18 ;  /* 0x0000000a09097223 */ /* 0x000fc80000000012 */
[----:B------:R-:W-:-:S04]  /*0550*/  FFMA R12, R12, R11, R9 ;  /* 0x0000000b0c0c7223 */ /* 0x000fc80000000009 */
[----:B------:R-:W-:Y:S01]  /*0560*/  FFMA R15, R25, R26, R12 ;  /* 0x0000001a190f7223 */ /* 0x000fe2000000000c */
[----:B------:R-:W-:Y:S06]  /*0570*/  BRA.U UP1, `(.L_x_2) ;  /* 0xfffffffd011c7547 */ /* 0x000fec000b83ffff */
.L_x_1:
[----:B------:R-:W-:Y:S05]  /*0580*/  BRA.U !UP0, `(.L_x_0) ;  /* 0x0000000508307547 */ /* 0x000fea000b800000 */
[----:B------:R-:W-:Y:S02]  /*0590*/  UISETP.GE.U32.AND UP0, UPT, UR12, 0x8, UPT ;  /* 0x000000080c00788c */ /* 0x000fe4000bf06070 */
[----:B------:R-:W-:-:S04]  /*05a0*/  ULOP3.LUT UR5, UR16, 0x7, URZ, 0xc0, !UPT ;  /* 0x0000000710057892 */ /* 0x000fc8000f8ec0ff */
[----:B------:R-:W-:-:S03]  /*05b0*/  UISETP.NE.AND UP1, UPT, UR5, URZ, UPT ;  /* 0x000000ff0500728c */ /* 0x000fc6000bf25270 */
[----:B------:R-:W-:Y:S08]  /*05c0*/  BRA.U !UP0, `(.L_x_3) ;  /* 0x0000000108787547 */ /* 0x000ff0000b800000 */
[----:B------:R-:W1:Y:S01]  /*05d0*/  LDC.64 R2, c[0x0][0x380] ;  /* 0x0000e000ff027b82 */ /* 0x000e620000000a00 */
[----:B------:R-:W-:-:S07]  /*05e0*/  IADD3 R9, PT, PT, R7, R8, RZ ;  /* 0x0000000807097210 */ /* 0x000fce0007ffe0ff */
[----:B------:R-:W2:Y:S01]  /*05f0*/  LDC.64 R4, c[0x0][0x388] ;  /* 0x0000e200ff047b82 */ /* 0x000ea20000000a00 */
[----:B-1----:R-:W-:-:S05]  /*0600*/  IMAD.WIDE R2, R9, 0x4, R2 ;  /* 0x0000000409027825 */ /* 0x002fca00078e0202 */
[----:B0-----:R-:W3:Y:S01]  /*0610*/  LDG.E R10, desc[UR14][R2.64] ;  /* 0x0000000e020a7981 */ /* 0x001ee2000c1e1900 */
[----:B--2---:R-:W-:-:S03]  /*0620*/  IMAD.WIDE.U32 R4, R8, 0x4, R4 ;  /* 0x0000000408047825 */ /* 0x004fc600078e0004 */
[----:B------:R-:W2:Y:S04]  /*0630*/  LDG.E R13, desc[UR14][R2.64+0x4] ;  /* 0x0000040e020d7981 */ /* 0x000ea8000c1e1900 */
[----:B------:R-:W3:Y:S04]  /*0640*/  LDG.E R11, desc[UR14][R4.64] ;  /* 0x0000000e040b7981 */ /* 0x000ee8000c1e1900 */
[----:B------:R-:W2:Y:S04]  /*0650*/  LDG.E R12, desc[UR14][R4.64+0x4] ;  /* 0x0000040e040c7981 */ /* 0x000ea8000c1e1900 */
[----:B------:R-:W4:Y:S04]  /*0660*/  LDG.E R17, desc[UR14][R2.64+0x8] ;  /* 0x0000080e02117981 */ /* 0x000f28000c1e1900 */
        /* <DEDUP_REMOVED lines=11> */
[----:B------:R-:W-:Y:S01]  /*0720*/  IADD3 R8, PT, PT, R8, 0x8, RZ ;  /* 0x0000000808087810 */ /* 0x000fe20007ffe0ff */
[----:B---3--:R-:W-:-:S04]  /*0730*/  FFMA R10, R10, R11, R15 ;  /* 0x0000000b0a0a7223 */ /* 0x008fc8000000000f */
[----:B--2---:R-:W-:-:S04]  /*0740*/  FFMA R10, R13, R12, R10 ;  /* 0x0000000c0d0a7223 */ /* 0x004fc8000000000a */
[----:B----4-:R-:W-:-:S04]  /*0750*/  FFMA R10, R17, R14, R10 ;  /* 0x0000000e110a7223 */ /* 0x010fc8000000000a */
[----:B-----5:R-:W-:-:S04]  /*0760*/  FFMA R10, R19, R16, R10 ;  /* 0x00000010130a7223 */ /* 0x020fc8000000000a */
[----:B------:R-:W-:-:S04]  /*0770*/  FFMA R10, R21, R18, R10 ;  /* 0x00000012150a7223 */ /* 0x000fc8000000000a */
[----:B------:R-:W-:-:S04]  /*0780*/  FFMA R23, R23, R20, R10 ;  /* 0x0000001417177223 */ /* 0x000fc8000000000a */
[----:B------:R-:W-:-:S04]  /*0790*/  FFMA R6, R6, R9, R23 ;  /* 0x0000000906067223 */ /* 0x000fc80000000017 */
[----:B------:R-:W-:-:S07]  /*07a0*/  FFMA R15, R25, R22, R6 ;  /* 0x00000016190f7223 */ /* 0x000fce0000000006 */
.L_x_3:
        /* <DEDUP_REMOVED lines=17> */
[----:B------:R-:W5:Y:S01]  /*08c0*/  LDG.E R14, desc[UR14][R4.64+0xc] ;  /* 0x00000c0e040e7981 */ /* 0x000f62000c1e1900 */
[----:B------:R-:W-:Y:S01]  /*08d0*/  IADD3 R8, PT, PT, R8, 0x4, RZ ;  /* 0x0000000408087810 */ /* 0x000fe20007ffe0ff */
[----:B---3--:R-:W-:-:S04]  /*08e0*/  FFMA R6, R6, R9, R15 ;  /* 0x0000000906067223 */ /* 0x008fc8000000000f */
[----:B--2---:R-:W-:-:S04]  /*08f0*/  FFMA R6, R11, R10, R6 ;  /* 0x0000000a0b067223 */ /* 0x004fc80000000006 */
[----:B----4-:R-:W-:-:S04]  /*0900*/  FFMA R6, R13, R12, R6 ;  /* 0x0000000c0d067223 */ /* 0x010fc80000000006 */
[----:B-----5:R-:W-:-:S07]  /*0910*/  FFMA R15, R17, R14, R6 ;  /* 0x0000000e110f7223 */ /* 0x020fce0000000006 */
.L_x_4:
[----:B------:R-:W-:Y:S05]  /*0920*/  BRA.U !UP1, `(.L_x_0) ;  /* 0x0000000109487547 */ /* 0x000fea000b800000 */
[----:B------:R-:W1:Y:S01]  /*0930*/  LDC.64 R2, c[0x0][0x388] ;  /* 0x0000e200ff027b82 */ /* 0x000e620000000a00 */
[----:B------:R-:W-:Y:S01]  /*0940*/  IADD3 R7, PT, PT, R7, R8, RZ ;  /* 0x0000000807077210 */ /* 0x000fe20007ffe0ff */
[----:B------:R-:W-:-:S06]  /*0950*/  UIADD3 UR4, UPT, UPT, -UR4, URZ, URZ ;  /* 0x000000ff04047290 */ /* 0x000fcc000fffe1ff */
[----:B------:R-:W2:Y:S01]  /*0960*/  LDC.64 R10, c[0x0][0x380] ;  /* 0x0000e000ff0a7b82 */ /* 0x000ea20000000a00 */
[----:B-1----:R-:W-:-:S03]  /*0970*/  IMAD.WIDE.U32 R2, R8, 0x4, R2 ;  /* 0x0000000408027825 */ /* 0x002fc600078e0002 */
[----:B------:R-:W-:Y:S02]  /*0980*/  MOV R6, R2 ;  /* 0x0000000200067202 */ /* 0x000fe40000000f00 */
[----:B------:R-:W-:-:S07]  /*0990*/  MOV R5, R3 ;  /* 0x0000000300057202 */ /* 0x000fce0000000f00 */
.L_x_5:
[----:B--2---:R-:W-:Y:S01]  /*09a0*/  IMAD.WIDE R2, R7, 0x4, R10 ;  /* 0x0000000407027825 */ /* 0x004fe200078e020a */
[----:B------:R-:W-:-:S05]  /*09b0*/  MOV R4, R6 ;  /* 0x0000000600047202 */ /* 0x000fca0000000f00 */
[----:B0-----:R-:W2:Y:S04]  /*09c0*/  LDG.E R2, desc[UR14][R2.64] ;  /* 0x0000000e02027981 */ /* 0x001ea8000c1e1900 */
[----:B------:R0:W2:Y:S01]  /*09d0*/  LDG.E R4, desc[UR14][R4.64] ;  /* 0x0000000e04047981 */ /* 0x0000a2000c1e1900 */
[----:B------:R-:W-:Y:S01]  /*09e0*/  UIADD3 UR4, UPT, UPT, UR4, 0x1, URZ ;  /* 0x0000000104047890 */ /* 0x000fe2000fffe0ff */
[----:B------:R-:W-:Y:S02]  /*09f0*/  IADD3 R6, P0, PT, R6, 0x4, RZ ;  /* 0x0000000406067810 */ /* 0x000fe40007f1e0ff */
[----:B------:R-:W-:Y:S01]  /*0a00*/  IADD3 R7, PT, PT, R7, 0x1, RZ ;  /* 0x0000000107077810 */ /* 0x000fe20007ffe0ff */
[----:B------:R-:W-:Y:S01]  /*0a10*/  UISETP.NE.AND UP0, UPT, UR4, URZ, UPT ;  /* 0x000000ff0400728c */ /* 0x000fe2000bf05270 */
[----:B0-----:R-:W-:Y:S01]  /*0a20*/  IADD3.X R5, PT, PT, RZ, R5, RZ, P0, !PT ;  /* 0x00000005ff057210 */ /* 0x001fe200007fe4ff */
[----:B--2---:R-:W-:-:S07]  /*0a30*/  FFMA R15, R2, R4, R15 ;  /* 0x00000004020f7223 */ /* 0x004fce000000000f */
[----:B------:R-:W-:Y:S05]  /*0a40*/  BRA.U UP0, `(.L_x_5) ;  /* 0xfffffffd00d47547 */ /* 0x000fea000b83ffff */
.L_x_0:
[----:B------:R-:W1:Y:S02]  /*0a50*/  LDC.64 R2, c[0x0][0x390] ;  /* 0x0000e400ff027b82 */ /* 0x000e640000000a00 */
[----:B-1----:R-:W-:-:S05]  /*0a60*/  IMAD.WIDE R2, R0, 0x4, R2 ;  /* 0x0000000400027825 */ /* 0x002fca00078e0202 */
[----:B0-----:R-:W-:Y:S01]  /*0a70*/  STG.E desc[UR14][R2.64], R15 ;  /* 0x0000000f02007986 */ /* 0x001fe2000c10190e */
[----:B------:R-:W-:Y:S05]  /*0a80*/  EXIT ;  /* 0x000000000000794d */ /* 0x000fea0003800000 */
.L_x_6:
[----:B------:R-:W-:-:S00]  /*0a90*/  BRA `(.L_x_6) ;  /* 0xfffffffc00fc7947 */ /* 0x000fc0000383ffff */
[----:B------:R-:W-:-:S00]  /*0aa0*/  NOP ;  /* 0x0000000000007918 */ /* 0x000fc00000000000 */
        /* <DEDUP_REMOVED lines=13> */
.L_x_7:


//--------------------- .nv.shared.reserved.0     --------------------------
	.section	.nv.shared.reserved.0,"aw",@nobits
	.weak		__nv_reservedSMEM_offset_0_alias
	.size		__nv_reservedSMEM_offset_0_alias, 0, 64
	.other		__nv_reservedSMEM_offset_0_alias,@"STO_CUDA_RESERVED_SHARED STV_DEFAULT"
__nv_reservedSMEM_offset_0_alias:
	.zero		0
	.zero		64


//--------------------- .nv.constant0._Z13matrixVecMultPfS_S_i --------------------------
	.section	.nv.constant0._Z13matrixVecMultPfS_S_i,"a",@progbits
	.sectionflags	@""
	.align	4
.nv.constant0._Z13matrixVecMultPfS_S_i:
	.zero		924


//--------------------- SYMBOLS --------------------------

	.type		.nv.reservedSmem.offset0,@object
	.size		.nv.reservedSmem.offset0,0x4
